//
// Generated by NVIDIA NVVM Compiler
//
// Compiler Build ID: CL-36424714
// Cuda compilation tools, release 13.0, V13.0.88
// Based on NVVM 20.0.0
//

.version 9.0
.target sm_100
.address_size 64


.entry _Z16_naive_fw_kernelimiPi(
	.param .u32 _Z16_naive_fw_kernelimiPi_param_0,
	.param .u64 _Z16_naive_fw_kernelimiPi_param_1,
	.param .u32 _Z16_naive_fw_kernelimiPi_param_2,
	.param .u64 .ptr .align 1 _Z16_naive_fw_kernelimiPi_param_3
)
{
	.reg .pred 	%p<3>;
	.reg .b32 	%r<19>;
	.reg .b64 	%rd<13>;

	ld.param.u32 	%r4, [_Z16_naive_fw_kernelimiPi_param_0];
	ld.param.u64 	%rd2, [_Z16_naive_fw_kernelimiPi_param_1];
	ld.param.u32 	%r5, [_Z16_naive_fw_kernelimiPi_param_2];
	ld.param.u64 	%rd3, [_Z16_naive_fw_kernelimiPi_param_3];
	mov.u32 	%r6, %ntid.x;
	mov.u32 	%r7, %ctaid.x;
	mov.u32 	%r8, %tid.x;
	mad.lo.s32 	%r1, %r6, %r7, %r8;
	mov.u32 	%r9, %ntid.y;
	mov.u32 	%r10, %ctaid.y;
	mov.u32 	%r11, %tid.y;
	mad.lo.s32 	%r2, %r9, %r10, %r11;
	max.s32 	%r12, %r2, %r1;
	setp.ge.s32 	%p1, %r12, %r5;
	@%p1 bra 	$L__BB0_3;
	cvta.to.global.u64 	%rd4, %rd3;
	cvt.u32.u64 	%r13, %rd2;
	mad.lo.s32 	%r14, %r2, %r13, %r1;
	mad.lo.s32 	%r15, %r4, %r13, %r1;
	cvt.u64.u32 	%rd5, %r2;
	cvt.s64.s32 	%rd6, %r4;
	mad.lo.s64 	%rd7, %rd2, %rd5, %rd6;
	shl.b64 	%rd8, %rd7, 2;
	add.s64 	%rd9, %rd4, %rd8;
	ld.global.u32 	%r16, [%rd9];
	mul.wide.s32 	%rd10, %r15, 4;
	add.s64 	%rd11, %rd4, %rd10;
	ld.global.u32 	%r17, [%rd11];
	add.s32 	%r3, %r17, %r16;
	mul.wide.s32 	%rd12, %r14, 4;
	add.s64 	%rd1, %rd4, %rd12;
	ld.global.u32 	%r18, [%rd1];
	setp.le.s32 	%p2, %r18, %r3;
	@%p2 bra 	$L__BB0_3;
	st.global.u32 	[%rd1], %r3;
$L__BB0_3:
	ret;

}


// ===== COMPILED SASS (sm_100) =====

	.target	sm_100

	.elftype	@"ET_EXEC"


//--------------------- .note.nv.tkinfo           --------------------------
	.section	.note.nv.tkinfo,"",@"SHT_NOTE"
	.sectionflags	@"SHF_NOTE_NV_TKINFO"
	.tkinfo
        /*0018*/ 	.word	0x00000002
        /*0030*/ 	.string	""
        /*0030*/ 	.string	"ptxas"
        /*0030*/ 	.string	"Cuda compilation tools, release 13.0, V13.0.88"
        /*0030*/ 	.string	"Build cuda_13.0.r13.0/compiler.36424714_0"
        /*0030*/ 	.string	"-arch sm_100 -m 64 "



//--------------------- .note.nv.cuinfo           --------------------------
	.section	.note.nv.cuinfo,"",@"SHT_NOTE"
	.sectionflags	@"SHF_NOTE_NV_CUINFO"
        /*0018*/ 	.short	0x0002
        /*001a*/ 	.short	0x0064
        /*001c*/ 	.short	0x0082
	.zero		2


//--------------------- .nv.info                  --------------------------
	.section	.nv.info,"",@"SHT_CUDA_INFO"
	.align	4


	//----- nvinfo : EIATTR_REGCOUNT
	.align		4
        /*0000*/ 	.byte	0x04, 0x2f
        /*0002*/ 	.short	(.L_1 - .L_0)
	.align		4
.L_0:
        /*0004*/ 	.word	index@(_Z16_naive_fw_kernelimiPi)
        /*0008*/ 	.word	0x0000000e


	//----- nvinfo : EIATTR_FRAME_SIZE
	.align		4
.L_1:
        /*000c*/ 	.byte	0x04, 0x11
        /*000e*/ 	.short	(.L_3 - .L_2)
	.align		4
.L_2:
        /*0010*/ 	.word	index@(_Z16_naive_fw_kernelimiPi)
        /*0014*/ 	.word	0x00000000


	//----- nvinfo : EIATTR_MIN_STACK_SIZE
	.align		4
.L_3:
        /*0018*/ 	.byte	0x04, 0x12
        /*001a*/ 	.short	(.L_5 - .L_4)
	.align		4
.L_4:
        /*001c*/ 	.word	index@(_Z16_naive_fw_kernelimiPi)
        /*0020*/ 	.word	0x00000000
.L_5:


//--------------------- .nv.compat                --------------------------
	.section	.nv.compat,"",@"SHT_CUDA_COMPAT_INFO"
	.align	4
        /*0000*/ 	.byte	0x02, 0x09, 0x00, 0x00, 0x02, 0x02, 0x01, 0x00, 0x02, 0x05, 0x05, 0x00, 0x03, 0x07, 0x01, 0x01
        /*0010*/ 	.byte	0x02, 0x03, 0x00, 0x00, 0x02, 0x06, 0x01, 0x00, 0x04, 0x0b, 0x08, 0x00, 0x09, 0x00, 0x00, 0x00
        /*0020*/ 	.byte	0x00, 0x00, 0x00, 0x00


//--------------------- .nv.info._Z16_naive_fw_kernelimiPi --------------------------
	.section	.nv.info._Z16_naive_fw_kernelimiPi,"",@"SHT_CUDA_INFO"
	.sectionflags	@""
	.align	4


	//----- nvinfo : EIATTR_CUDA_API_VERSION
	.align		4
        /*0000*/ 	.byte	0x04, 0x37
        /*0002*/ 	.short	(.L_7 - .L_6)
.L_6:
        /*0004*/ 	.word	0x00000082


	//----- nvinfo : EIATTR_KPARAM_INFO
	.align		4
.L_7:
        /*0008*/ 	.byte	0x04, 0x17
        /*000a*/ 	.short	(.L_9 - .L_8)
.L_8:
        /*000c*/ 	.word	0x00000000
        /*0010*/ 	.short	0x0003
        /*0012*/ 	.short	0x0018
        /*0014*/ 	.byte	0x00, 0xf5, 0x21, 0x00


	//----- nvinfo : EIATTR_KPARAM_INFO
	.align		4
.L_9:
        /*0018*/ 	.byte	0x04, 0x17
        /*001a*/ 	.short	(.L_11 - .L_10)
.L_10:
        /*001c*/ 	.word	0x00000000
        /*0020*/ 	.short	0x0002
        /*0022*/ 	.short	0x0010
        /*0024*/ 	.byte	0x00, 0xf0, 0x11, 0x00


	//----- nvinfo : EIATTR_KPARAM_INFO
	.align		4
.L_11:
        /*0028*/ 	.byte	0x04, 0x17
        /*002a*/ 	.short	(.L_13 - .L_12)
.L_12:
        /*002c*/ 	.word	0x00000000
        /*0030*/ 	.short	0x0001
        /*0032*/ 	.short	0x0008
        /*0034*/ 	.byte	0x00, 0xf0, 0x21, 0x00


	//----- nvinfo : EIATTR_KPARAM_INFO
	.align		4
.L_13:
        /*0038*/ 	.byte	0x04, 0x17
        /*003a*/ 	.short	(.L_15 - .L_14)
.L_14:
        /*003c*/ 	.word	0x00000000
        /*0040*/ 	.short	0x0000
        /*0042*/ 	.short	0x0000
        /*0044*/ 	.byte	0x00, 0xf0, 0x11, 0x00


	//----- nvinfo : EIATTR_SPARSE_MMA_MASK
	.align		4
.L_15:
        /*0048*/ 	.byte	0x03, 0x50
        /*004a*/ 	.short	0x0000


	//----- nvinfo : EIATTR_MAXREG_COUNT
	.align		4
        /*004c*/ 	.byte	0x03, 0x1b
        /*004e*/ 	.short	0x00ff


	//----- nvinfo : EIATTR_MERCURY_ISA_VERSION
	.align		4
        /*0050*/ 	.byte	0x03, 0x5f
        /*0052*/ 	.short	0x0101


	//----- nvinfo : EIATTR_VRC_CTA_INIT_COUNT
	.align		4
        /*0054*/ 	.byte	0x02, 0x4a
	.zero		1
	.zero		1


	//----- nvinfo : EIATTR_EXIT_INSTR_OFFSETS
	.align		4
        /*0058*/ 	.byte	0x04, 0x1c
        /*005a*/ 	.short	(.L_17 - .L_16)


	//   ....[0]....
.L_16:
        /*005c*/ 	.word	0x000000c0


	//   ....[1]....
        /*0060*/ 	.word	0x00000200


	//   ....[2]....
        /*0064*/ 	.word	0x00000220


	//----- nvinfo : EIATTR_CBANK_PARAM_SIZE
	.align		4
.L_17:
        /*0068*/ 	.byte	0x03, 0x19
        /*006a*/ 	.short	0x0020


	//----- nvinfo : EIATTR_PARAM_CBANK
	.align		4
        /*006c*/ 	.byte	0x04, 0x0a
        /*006e*/ 	.short	(.L_19 - .L_18)
	.align		4
.L_18:
        /*0070*/ 	.word	index@(.nv.constant0._Z16_naive_fw_kernelimiPi)
        /*0074*/ 	.short	0x0380
        /*0076*/ 	.short	0x0020


	//----- nvinfo : EIATTR_SW_WAR
	.align		4
.L_19:
        /*0078*/ 	.byte	0x04, 0x36
        /*007a*/ 	.short	(.L_21 - .L_20)
.L_20:
        /*007c*/ 	.word	0x00000008
.L_21:


//--------------------- .nv.callgraph             --------------------------
	.section	.nv.callgraph,"",@"SHT_CUDA_CALLGRAPH"
	.align	4
	.sectionentsize	8
	.align		4
        /*0000*/ 	.word	0x00000000
	.align		4
        /*0004*/ 	.word	0xffffffff
	.align		4
        /*0008*/ 	.word	0x00000000
	.align		4
        /*000c*/ 	.word	0xfffffffe
	.align		4
        /*0010*/ 	.word	0x00000000
	.align		4
        /*0014*/ 	.word	0xfffffffd
	.align		4
        /*0018*/ 	.word	0x00000000
	.align		4
        /*001c*/ 	.word	0xfffffffc


//--------------------- .text._Z16_naive_fw_kernelimiPi --------------------------
	.section	.text._Z16_naive_fw_kernelimiPi,"ax",@progbits
	.align	128
.text._Z16_naive_fw_kernelimiPi:
        .type           _Z16_naive_fw_kernelimiPi,@function
        .size           _Z16_naive_fw_kernelimiPi,(.L_x_1 - _Z16_naive_fw_kernelimiPi)
        .other          _Z16_naive_fw_kernelimiPi,@"STO_CUDA_ENTRY STV_DEFAULT"
_Z16_naive_fw_kernelimiPi:
[----:B------:R-:W-:Y:S01]  /*0000*/  LDC R1, c[0x0][0x37c] ;  /* 0x0000df00ff017b82 */ /* 0x000fe20000000800 */
[----:B------:R-:W0:Y:S01]  /*0010*/  S2R R7, SR_CTAID.X ;  /* 0x0000000000077919 */ /* 0x000e220000002500 */
[----:B------:R-:W0:Y:S01]  /*0020*/  LDCU UR4, c[0x0][0x360] ;  /* 0x00006c00ff0477ac */ /* 0x000e220008000800 */
[----:B------:R-:W0:Y:S01]  /*0030*/  S2R R0, SR_TID.X ;  /* 0x0000000000007919 */ /* 0x000e220000002100 */
[----:B------:R-:W1:Y:S01]  /*0040*/  LDCU UR5, c[0x0][0x364] ;  /* 0x00006c80ff0577ac */ /* 0x000e620008000800 */
[----:B------:R-:W1:Y:S01]  /*0050*/  S2R R2, SR_CTAID.Y ;  /* 0x0000000000027919 */ /* 0x000e620000002600 */
[----:B------:R-:W2:Y:S01]  /*0060*/  LDCU UR6, c[0x0][0x390] ;  /* 0x00007200ff0677ac */ /* 0x000ea20008000800 */
[----:B------:R-:W1:Y:S01]  /*0070*/  S2R R3, SR_TID.Y ;  /* 0x0000000000037919 */ /* 0x000e620000002200 */
[----:B0-----:R-:W-:Y:S02]  /*0080*/  IMAD R7, R7, UR4, R0 ;  /* 0x0000000407077c24 */ /* 0x001fe4000f8e0200 */
[----:B-1----:R-:W-:-:S05]  /*0090*/  IMAD R0, R2, UR5, R3 ;  /* 0x0000000502007c24 */ /* 0x002fca000f8e0203 */
[----:B------:R-:W-:-:S04]  /*00a0*/  VIMNMX R2, PT, PT, R7, R0, !PT ;  /* 0x0000000007027248 */ /* 0x000fc80007fe0100 */
[----:B--2---:R-:W-:-:S13]  /*00b0*/  ISETP.GE.AND P0, PT, R2, UR6, PT ;  /* 0x0000000602007c0c */ /* 0x004fda000bf06270 */
[----:B------:R-:W-:Y:S05]  /*00c0*/  @P0 EXIT ;  /* 0x000000000000094d */ /* 0x000fea0003800000 */
[----:B------:R-:W0:Y:S01]  /*00d0*/  LDC R2, c[0x0][0x380] ;  /* 0x0000e000ff027b82 */ /* 0x000e220000000800 */
[----:B------:R-:W1:Y:S01]  /*00e0*/  LDCU.64 UR6, c[0x0][0x388] ;  /* 0x00007100ff0677ac */ /* 0x000e620008000a00 */
[----:B------:R-:W2:Y:S06]  /*00f0*/  LDCU.64 UR8, c[0x0][0x398] ;  /* 0x00007300ff0877ac */ /* 0x000eac0008000a00 */
[----:B------:R-:W3:Y:S01]  /*0100*/  LDC.64 R8, c[0x0][0x398] ;  /* 0x0000e600ff087b82 */ /* 0x000ee20000000a00 */
[----:B------:R-:W4:Y:S01]  /*0110*/  LDCU.64 UR4, c[0x0][0x358] ;  /* 0x00006b00ff0477ac */ /* 0x000f220008000a00 */
[----:B0-----:R-:W-:-:S03]  /*0120*/  SHF.R.S32.HI R3, RZ, 0x1f, R2 ;  /* 0x0000001fff037819 */ /* 0x001fc60000011402 */
[----:B-1----:R-:W-:-:S04]  /*0130*/  IMAD.WIDE.U32 R4, R0, UR6, R2 ;  /* 0x0000000600047c25 */ /* 0x002fc8000f8e0002 */
[----:B------:R-:W-:Y:S01]  /*0140*/  IMAD R3, R2, UR6, R7 ;  /* 0x0000000602037c24 */ /* 0x000fe2000f8e0207 */
[----:B--2---:R-:W-:Y:S01]  /*0150*/  LEA R6, P0, R4, UR8, 0x2 ;  /* 0x0000000804067c11 */ /* 0x004fe2000f8010ff */
[C---:B------:R-:W-:Y:S02]  /*0160*/  IMAD R11, R0.reuse, UR7, R5 ;  /* 0x00000007000b7c24 */ /* 0x040fe4000f8e0205 */
[----:B------:R-:W-:Y:S02]  /*0170*/  IMAD R5, R0, UR6, R7 ;  /* 0x0000000600057c24 */ /* 0x000fe4000f8e0207 */
[----:B---3--:R-:W-:Y:S01]  /*0180*/  IMAD.WIDE R2, R3, 0x4, R8 ;  /* 0x0000000403027825 */ /* 0x008fe200078e0208 */
[----:B------:R-:W-:-:S03]  /*0190*/  LEA.HI.X R7, R4, UR9, R11, 0x2, P0 ;  /* 0x0000000904077c11 */ /* 0x000fc600080f140b */
[----:B------:R-:W-:Y:S02]  /*01a0*/  IMAD.WIDE R4, R5, 0x4, R8 ;  /* 0x0000000405047825 */ /* 0x000fe400078e0208 */
[----:B----4-:R-:W2:Y:S04]  /*01b0*/  LDG.E R3, desc[UR4][R2.64] ;  /* 0x0000000402037981 */ /* 0x010ea8000c1e1900 */
[----:B------:R-:W2:Y:S04]  /*01c0*/  LDG.E R6, desc[UR4][R6.64] ;  /* 0x0000000406067981 */ /* 0x000ea8000c1e1900 */
[----:B------:R-:W3:Y:S01]  /*01d0*/  LDG.E R0, desc[UR4][R4.64] ;  /* 0x0000000404007981 */ /* 0x000ee2000c1e1900 */
[----:B--2---:R-:W-:-:S04]  /*01e0*/  IADD3 R9, PT, PT, R6, R3, RZ ;  /* 0x0000000306097210 */ /* 0x004fc80007ffe0ff */
[----:B---3--:R-:W-:-:S13]  /*01f0*/  ISETP.GT.AND P0, PT, R0, R9, PT ;  /* 0x000000090000720c */ /* 0x008fda0003f04270 */
[----:B------:R-:W-:Y:S05]  /*0200*/  @!P0 EXIT ;  /* 0x000000000000894d */ /* 0x000fea0003800000 */
[----:B------:R-:W-:Y:S01]  /*0210*/  STG.E desc[UR4][R4.64], R9 ;  /* 0x0000000904007986 */ /* 0x000fe2000c101904 */
[----:B------:R-:W-:Y:S05]  /*0220*/  EXIT ;  /* 0x000000000000794d */ /* 0x000fea0003800000 */
.L_x_0:
[----:B------:R-:W-:-:S00]  /*0230*/  BRA `(.L_x_0) ;  /* 0xfffffffc00fc7947 */ /* 0x000fc0000383ffff */
[----:B------:R-:W-:-:S00]  /*0240*/  NOP ;  /* 0x0000000000007918 */ /* 0x000fc00000000000 */
        /* <DEDUP_REMOVED lines=11> */
.L_x_1:


//--------------------- .nv.shared.reserved.0     --------------------------
	.section	.nv.shared.reserved.0,"aw",@nobits
	.weak		__nv_reservedSMEM_offset_0_alias
	.size		__nv_reservedSMEM_offset_0_alias, 0, 64
	.other		__nv_reservedSMEM_offset_0_alias,@"STO_CUDA_RESERVED_SHARED STV_DEFAULT"
__nv_reservedSMEM_offset_0_alias:
	.zero		0
	.zero		64


//--------------------- .nv.constant0._Z16_naive_fw_kernelimiPi --------------------------
	.section	.nv.constant0._Z16_naive_fw_kernelimiPi,"a",@progbits
	.sectionflags	@""
	.align	4
.nv.constant0._Z16_naive_fw_kernelimiPi:
	.zero		928


//--------------------- SYMBOLS --------------------------

	.type		.nv.reservedSmem.offset0,@object
	.size		.nv.reservedSmem.offset0,0x4
